//
// Generated by NVIDIA NVVM Compiler
//
// Compiler Build ID: CL-36424714
// Cuda compilation tools, release 13.0, V13.0.88
// Based on NVVM 20.0.0
//

.version 9.0
.target sm_100
.address_size 64

	// .globl	_Z19funnel_shift_kernelPjS_PKjS1_S1_i

.visible .entry _Z19funnel_shift_kernelPjS_PKjS1_S1_i(
	.param .u64 .ptr .align 1 _Z19funnel_shift_kernelPjS_PKjS1_S1_i_param_0,
	.param .u64 .ptr .align 1 _Z19funnel_shift_kernelPjS_PKjS1_S1_i_param_1,
	.param .u64 .ptr .align 1 _Z19funnel_shift_kernelPjS_PKjS1_S1_i_param_2,
	.param .u64 .ptr .align 1 _Z19funnel_shift_kernelPjS_PKjS1_S1_i_param_3,
	.param .u64 .ptr .align 1 _Z19funnel_shift_kernelPjS_PKjS1_S1_i_param_4,
	.param .u32 _Z19funnel_shift_kernelPjS_PKjS1_S1_i_param_5
)
{
	.reg .pred 	%p<2>;
	.reg .b32 	%r<14>;
	.reg .b64 	%rd<17>;

	ld.param.u64 	%rd1, [_Z19funnel_shift_kernelPjS_PKjS1_S1_i_param_0];
	ld.param.u64 	%rd2, [_Z19funnel_shift_kernelPjS_PKjS1_S1_i_param_1];
	ld.param.u64 	%rd3, [_Z19funnel_shift_kernelPjS_PKjS1_S1_i_param_2];
	ld.param.u64 	%rd4, [_Z19funnel_shift_kernelPjS_PKjS1_S1_i_param_3];
	ld.param.u64 	%rd5, [_Z19funnel_shift_kernelPjS_PKjS1_S1_i_param_4];
	ld.param.u32 	%r2, [_Z19funnel_shift_kernelPjS_PKjS1_S1_i_param_5];
	mov.u32 	%r3, %ctaid.x;
	mov.u32 	%r4, %ntid.x;
	mov.u32 	%r5, %tid.x;
	mad.lo.s32 	%r1, %r3, %r4, %r5;
	setp.ge.s32 	%p1, %r1, %r2;
	@%p1 bra 	$L__BB0_2;
	cvta.to.global.u64 	%rd6, %rd3;
	cvta.to.global.u64 	%rd7, %rd4;
	cvta.to.global.u64 	%rd8, %rd5;
	cvta.to.global.u64 	%rd9, %rd1;
	cvta.to.global.u64 	%rd10, %rd2;
	mul.wide.s32 	%rd11, %r1, 4;
	add.s64 	%rd12, %rd6, %rd11;
	ld.global.u32 	%r7, [%rd12];
	add.s64 	%rd13, %rd7, %rd11;
	ld.global.u32 	%r8, [%rd13];
	add.s64 	%rd14, %rd8, %rd11;
	ld.global.u32 	%r9, [%rd14];
	// begin inline asm
	shf.l.wrap.b32 %r6, %r7, %r8, %r9;
	// end inline asm
	add.s64 	%rd15, %rd9, %rd11;
	st.global.u32 	[%rd15], %r6;
	ld.global.u32 	%r11, [%rd12];
	ld.global.u32 	%r12, [%rd13];
	ld.global.u32 	%r13, [%rd14];
	// begin inline asm
	shf.r.wrap.b32 %r10, %r11, %r12, %r13;
	// end inline asm
	add.s64 	%rd16, %rd10, %rd11;
	st.global.u32 	[%rd16], %r10;
$L__BB0_2:
	ret;

}


// ===== COMPILED SASS (sm_100) =====

	.target	sm_100

	.elftype	@"ET_EXEC"


//--------------------- .note.nv.tkinfo           --------------------------
	.section	.note.nv.tkinfo,"",@"SHT_NOTE"
	.sectionflags	@"SHF_NOTE_NV_TKINFO"
	.tkinfo
        /*0018*/ 	.word	0x00000002
        /*0030*/ 	.string	""
        /*0030*/ 	.string	"ptxas"
        /*0030*/ 	.string	"Cuda compilation tools, release 13.0, V13.0.88"
        /*0030*/ 	.string	"Build cuda_13.0.r13.0/compiler.36424714_0"
        /*0030*/ 	.string	"-arch sm_100 -m 64 "



//--------------------- .note.nv.cuinfo           --------------------------
	.section	.note.nv.cuinfo,"",@"SHT_NOTE"
	.sectionflags	@"SHF_NOTE_NV_CUINFO"
        /*0018*/ 	.short	0x0002
        /*001a*/ 	.short	0x0064
        /*001c*/ 	.short	0x0082
	.zero		2


//--------------------- .nv.info                  --------------------------
	.section	.nv.info,"",@"SHT_CUDA_INFO"
	.align	4


	//----- nvinfo : EIATTR_REGCOUNT
	.align		4
        /*0000*/ 	.byte	0x04, 0x2f
        /*0002*/ 	.short	(.L_1 - .L_0)
	.align		4
.L_0:
        /*0004*/ 	.word	index@(_Z19funnel_shift_kernelPjS_PKjS1_S1_i)
        /*0008*/ 	.word	0x00000014


	//----- nvinfo : EIATTR_FRAME_SIZE
	.align		4
.L_1:
        /*000c*/ 	.byte	0x04, 0x11
        /*000e*/ 	.short	(.L_3 - .L_2)
	.align		4
.L_2:
        /*0010*/ 	.word	index@(_Z19funnel_shift_kernelPjS_PKjS1_S1_i)
        /*0014*/ 	.word	0x00000000


	//----- nvinfo : EIATTR_MIN_STACK_SIZE
	.align		4
.L_3:
        /*0018*/ 	.byte	0x04, 0x12
        /*001a*/ 	.short	(.L_5 - .L_4)
	.align		4
.L_4:
        /*001c*/ 	.word	index@(_Z19funnel_shift_kernelPjS_PKjS1_S1_i)
        /*0020*/ 	.word	0x00000000
.L_5:


//--------------------- .nv.compat                --------------------------
	.section	.nv.compat,"",@"SHT_CUDA_COMPAT_INFO"
	.align	4
        /*0000*/ 	.byte	0x02, 0x09, 0x00, 0x00, 0x02, 0x02, 0x01, 0x00, 0x02, 0x05, 0x05, 0x00, 0x03, 0x07, 0x01, 0x01
        /*0010*/ 	.byte	0x02, 0x03, 0x00, 0x00, 0x02, 0x06, 0x01, 0x00, 0x04, 0x0b, 0x08, 0x00, 0x09, 0x00, 0x00, 0x00
        /*0020*/ 	.byte	0x00, 0x00, 0x00, 0x00


//--------------------- .nv.info._Z19funnel_shift_kernelPjS_PKjS1_S1_i --------------------------
	.section	.nv.info._Z19funnel_shift_kernelPjS_PKjS1_S1_i,"",@"SHT_CUDA_INFO"
	.sectionflags	@""
	.align	4


	//----- nvinfo : EIATTR_CUDA_API_VERSION
	.align		4
        /*0000*/ 	.byte	0x04, 0x37
        /*0002*/ 	.short	(.L_7 - .L_6)
.L_6:
        /*0004*/ 	.word	0x00000082


	//----- nvinfo : EIATTR_KPARAM_INFO
	.align		4
.L_7:
        /*0008*/ 	.byte	0x04, 0x17
        /*000a*/ 	.short	(.L_9 - .L_8)
.L_8:
        /*000c*/ 	.word	0x00000000
        /*0010*/ 	.short	0x0005
        /*0012*/ 	.short	0x0028
        /*0014*/ 	.byte	0x00, 0xf0, 0x11, 0x00


	//----- nvinfo : EIATTR_KPARAM_INFO
	.align		4
.L_9:
        /*0018*/ 	.byte	0x04, 0x17
        /*001a*/ 	.short	(.L_11 - .L_10)
.L_10:
        /*001c*/ 	.word	0x00000000
        /*0020*/ 	.short	0x0004
        /*0022*/ 	.short	0x0020
        /*0024*/ 	.byte	0x00, 0xf5, 0x21, 0x00


	//----- nvinfo : EIATTR_KPARAM_INFO
	.align		4
.L_11:
        /*0028*/ 	.byte	0x04, 0x17
        /*002a*/ 	.short	(.L_13 - .L_12)
.L_12:
        /*002c*/ 	.word	0x00000000
        /*0030*/ 	.short	0x0003
        /*0032*/ 	.short	0x0018
        /*0034*/ 	.byte	0x00, 0xf5, 0x21, 0x00


	//----- nvinfo : EIATTR_KPARAM_INFO
	.align		4
.L_13:
        /*0038*/ 	.byte	0x04, 0x17
        /*003a*/ 	.short	(.L_15 - .L_14)
.L_14:
        /*003c*/ 	.word	0x00000000
        /*0040*/ 	.short	0x0002
        /*0042*/ 	.short	0x0010
        /*0044*/ 	.byte	0x00, 0xf5, 0x21, 0x00


	//----- nvinfo : EIATTR_KPARAM_INFO
	.align		4
.L_15:
        /*0048*/ 	.byte	0x04, 0x17
        /*004a*/ 	.short	(.L_17 - .L_16)
.L_16:
        /*004c*/ 	.word	0x00000000
        /*0050*/ 	.short	0x0001
        /*0052*/ 	.short	0x0008
        /*0054*/ 	.byte	0x00, 0xf5, 0x21, 0x00


	//----- nvinfo : EIATTR_KPARAM_INFO
	.align		4
.L_17:
        /*0058*/ 	.byte	0x04, 0x17
        /*005a*/ 	.short	(.L_19 - .L_18)
.L_18:
        /*005c*/ 	.word	0x00000000
        /*0060*/ 	.short	0x0000
        /*0062*/ 	.short	0x0000
        /*0064*/ 	.byte	0x00, 0xf5, 0x21, 0x00


	//----- nvinfo : EIATTR_SPARSE_MMA_MASK
	.align		4
.L_19:
        /*0068*/ 	.byte	0x03, 0x50
        /*006a*/ 	.short	0x0000


	//----- nvinfo : EIATTR_MAXREG_COUNT
	.align		4
        /*006c*/ 	.byte	0x03, 0x1b
        /*006e*/ 	.short	0x00ff


	//----- nvinfo : EIATTR_MERCURY_ISA_VERSION
	.align		4
        /*0070*/ 	.byte	0x03, 0x5f
        /*0072*/ 	.short	0x0101


	//----- nvinfo : EIATTR_VRC_CTA_INIT_COUNT
	.align		4
        /*0074*/ 	.byte	0x02, 0x4a
	.zero		1
	.zero		1


	//----- nvinfo : EIATTR_EXIT_INSTR_OFFSETS
	.align		4
        /*0078*/ 	.byte	0x04, 0x1c
        /*007a*/ 	.short	(.L_21 - .L_20)


	//   ....[0]....
.L_20:
        /*007c*/ 	.word	0x00000070


	//   ....[1]....
        /*0080*/ 	.word	0x000001d0


	//----- nvinfo : EIATTR_CBANK_PARAM_SIZE
	.align		4
.L_21:
        /*0084*/ 	.byte	0x03, 0x19
        /*0086*/ 	.short	0x002c


	//----- nvinfo : EIATTR_PARAM_CBANK
	.align		4
        /*0088*/ 	.byte	0x04, 0x0a
        /*008a*/ 	.short	(.L_23 - .L_22)
	.align		4
.L_22:
        /*008c*/ 	.word	index@(.nv.constant0._Z19funnel_shift_kernelPjS_PKjS1_S1_i)
        /*0090*/ 	.short	0x0380
        /*0092*/ 	.short	0x002c


	//----- nvinfo : EIATTR_SW_WAR
	.align		4
.L_23:
        /*0094*/ 	.byte	0x04, 0x36
        /*0096*/ 	.short	(.L_25 - .L_24)
.L_24:
        /*0098*/ 	.word	0x00000008
.L_25:


//--------------------- .nv.callgraph             --------------------------
	.section	.nv.callgraph,"",@"SHT_CUDA_CALLGRAPH"
	.align	4
	.sectionentsize	8
	.align		4
        /*0000*/ 	.word	0x00000000
	.align		4
        /*0004*/ 	.word	0xffffffff
	.align		4
        /*0008*/ 	.word	0x00000000
	.align		4
        /*000c*/ 	.word	0xfffffffe
	.align		4
        /*0010*/ 	.word	0x00000000
	.align		4
        /*0014*/ 	.word	0xfffffffd
	.align		4
        /*0018*/ 	.word	0x00000000
	.align		4
        /*001c*/ 	.word	0xfffffffc


//--------------------- .text._Z19funnel_shift_kernelPjS_PKjS1_S1_i --------------------------
	.section	.text._Z19funnel_shift_kernelPjS_PKjS1_S1_i,"ax",@progbits
	.align	128
        .global         _Z19funnel_shift_kernelPjS_PKjS1_S1_i
        .type           _Z19funnel_shift_kernelPjS_PKjS1_S1_i,@function
        .size           _Z19funnel_shift_kernelPjS_PKjS1_S1_i,(.L_x_1 - _Z19funnel_shift_kernelPjS_PKjS1_S1_i)
        .other          _Z19funnel_shift_kernelPjS_PKjS1_S1_i,@"STO_CUDA_ENTRY STV_DEFAULT"
_Z19funnel_shift_kernelPjS_PKjS1_S1_i:
.text._Z19funnel_shift_kernelPjS_PKjS1_S1_i:
[----:B------:R-:W-:Y:S01]  /*0000*/  LDC R1, c[0x0][0x37c] ;  /* 0x0000df00ff017b82 */ /* 0x000fe20000000800 */
[----:B------:R-:W0:Y:S07]  /*0010*/  S2R R0, SR_TID.X ;  /* 0x0000000000007919 */ /* 0x000e2e0000002100 */
[----:B------:R-:W0:Y:S01]  /*0020*/  S2UR UR4, SR_CTAID.X ;  /* 0x00000000000479c3 */ /* 0x000e220000002500 */
[----:B------:R-:W1:Y:S07]  /*0030*/  LDCU UR5, c[0x0][0x3a8] ;  /* 0x00007500ff0577ac */ /* 0x000e6e0008000800 */
[----:B------:R-:W0:Y:S02]  /*0040*/  LDC R13, c[0x0][0x360] ;  /* 0x0000d800ff0d7b82 */ /* 0x000e240000000800 */
[----:B0-----:R-:W-:-:S05]  /*0050*/  IMAD R13, R13, UR4, R0 ;  /* 0x000000040d0d7c24 */ /* 0x001fca000f8e0200 */
[----:B-1----:R-:W-:-:S13]  /*0060*/  ISETP.GE.AND P0, PT, R13, UR5, PT ;  /* 0x000000050d007c0c */ /* 0x002fda000bf06270 */
[----:B------:R-:W-:Y:S05]  /*0070*/  @P0 EXIT ;  /* 0x000000000000094d */ /* 0x000fea0003800000 */
[----:B------:R-:W0:Y:S01]  /*0080*/  LDC.64 R2, c[0x0][0x390] ;  /* 0x0000e400ff027b82 */ /* 0x000e220000000a00 */
[----:B------:R-:W1:Y:S07]  /*0090*/  LDCU.64 UR4, c[0x0][0x358] ;  /* 0x00006b00ff0477ac */ /* 0x000e6e0008000a00 */
[----:B------:R-:W2:Y:S08]  /*00a0*/  LDC.64 R4, c[0x0][0x398] ;  /* 0x0000e600ff047b82 */ /* 0x000eb00000000a00 */
[----:B------:R-:W3:Y:S01]  /*00b0*/  LDC.64 R6, c[0x0][0x3a0] ;  /* 0x0000e800ff067b82 */ /* 0x000ee20000000a00 */
[----:B0-----:R-:W-:-:S07]  /*00c0*/  IMAD.WIDE R2, R13, 0x4, R2 ;  /* 0x000000040d027825 */ /* 0x001fce00078e0202 */
[----:B------:R-:W0:Y:S01]  /*00d0*/  LDC.64 R8, c[0x0][0x380] ;  /* 0x0000e000ff087b82 */ /* 0x000e220000000a00 */
[----:B-1----:R-:W4:Y:S01]  /*00e0*/  LDG.E R0, desc[UR4][R2.64] ;  /* 0x0000000402007981 */ /* 0x002f22000c1e1900 */
[----:B--2---:R-:W-:-:S05]  /*00f0*/  IMAD.WIDE R4, R13, 0x4, R4 ;  /* 0x000000040d047825 */ /* 0x004fca00078e0204 */
[----:B------:R-:W4:Y:S01]  /*0100*/  LDG.E R11, desc[UR4][R4.64] ;  /* 0x00000004040b7981 */ /* 0x000f22000c1e1900 */
[----:B---3--:R-:W-:-:S05]  /*0110*/  IMAD.WIDE R6, R13, 0x4, R6 ;  /* 0x000000040d067825 */ /* 0x008fca00078e0206 */
[----:B------:R-:W4:Y:S01]  /*0120*/  LDG.E R10, desc[UR4][R6.64] ;  /* 0x00000004060a7981 */ /* 0x000f22000c1e1900 */
[C---:B0-----:R-:W-:Y:S01]  /*0130*/  IMAD.WIDE R8, R13.reuse, 0x4, R8 ;  /* 0x000000040d087825 */ /* 0x041fe200078e0208 */
[----:B----4-:R-:W-:Y:S02]  /*0140*/  SHF.L.W.U32.HI R15, R0, R10, R11 ;  /* 0x0000000a000f7219 */ /* 0x010fe40000010e0b */
[----:B------:R-:W0:Y:S03]  /*0150*/  LDC.64 R10, c[0x0][0x388] ;  /* 0x0000e200ff0a7b82 */ /* 0x000e260000000a00 */
[----:B------:R-:W-:Y:S04]  /*0160*/  STG.E desc[UR4][R8.64], R15 ;  /* 0x0000000f08007986 */ /* 0x000fe8000c101904 */
[----:B------:R-:W2:Y:S04]  /*0170*/  LDG.E R0, desc[UR4][R2.64] ;  /* 0x0000000402007981 */ /* 0x000ea8000c1e1900 */
[----:B------:R-:W2:Y:S04]  /*0180*/  LDG.E R17, desc[UR4][R4.64] ;  /* 0x0000000404117981 */ /* 0x000ea8000c1e1900 */
[----:B------:R-:W2:Y:S01]  /*0190*/  LDG.E R12, desc[UR4][R6.64] ;  /* 0x00000004060c7981 */ /* 0x000ea2000c1e1900 */
[----:B0-----:R-:W-:Y:S01]  /*01a0*/  IMAD.WIDE R10, R13, 0x4, R10 ;  /* 0x000000040d0a7825 */ /* 0x001fe200078e020a */
[----:B--2---:R-:W-:-:S05]  /*01b0*/  SHF.R.W.U32 R17, R0, R12, R17 ;  /* 0x0000000c00117219 */ /* 0x004fca0000001e11 */
[----:B------:R-:W-:Y:S01]  /*01c0*/  STG.E desc[UR4][R10.64], R17 ;  /* 0x000000110a007986 */ /* 0x000fe2000c101904 */
[----:B------:R-:W-:Y:S05]  /*01d0*/  EXIT ;  /* 0x000000000000794d */ /* 0x000fea0003800000 */
.L_x_0:
[----:B------:R-:W-:-:S00]  /*01e0*/  BRA `(.L_x_0) ;  /* 0xfffffffc00fc7947 */ /* 0x000fc0000383ffff */
[----:B------:R-:W-:-:S00]  /*01f0*/  NOP ;  /* 0x0000000000007918 */ /* 0x000fc00000000000 */
        /* <DEDUP_REMOVED lines=8> */
.L_x_1:


//--------------------- .nv.shared.reserved.0     --------------------------
	.section	.nv.shared.reserved.0,"aw",@nobits
	.weak		__nv_reservedSMEM_offset_0_alias
	.size		__nv_reservedSMEM_offset_0_alias, 0, 64
	.other		__nv_reservedSMEM_offset_0_alias,@"STO_CUDA_RESERVED_SHARED STV_DEFAULT"
__nv_reservedSMEM_offset_0_alias:
	.zero		0
	.zero		64


//--------------------- .nv.constant0._Z19funnel_shift_kernelPjS_PKjS1_S1_i --------------------------
	.section	.nv.constant0._Z19funnel_shift_kernelPjS_PKjS1_S1_i,"a",@progbits
	.sectionflags	@""
	.align	4
.nv.constant0._Z19funnel_shift_kernelPjS_PKjS1_S1_i:
	.zero		940


//--------------------- SYMBOLS --------------------------

	.type		.nv.reservedSmem.offset0,@object
	.size		.nv.reservedSmem.offset0,0x4
